//
// Generated by NVIDIA NVVM Compiler
//
// Compiler Build ID: CL-36424714
// Cuda compilation tools, release 13.0, V13.0.88
// Based on NVVM 20.0.0
//

.version 9.0
.target sm_100
.address_size 64

	// .globl	_Z16multiplyMatricesPdS_S_

.visible .entry _Z16multiplyMatricesPdS_S_(
	.param .u64 .ptr .align 1 _Z16multiplyMatricesPdS_S__param_0,
	.param .u64 .ptr .align 1 _Z16multiplyMatricesPdS_S__param_1,
	.param .u64 .ptr .align 1 _Z16multiplyMatricesPdS_S__param_2
)
{
	.reg .pred 	%p<5>;
	.reg .b32 	%r<17>;
	.reg .b64 	%rd<21>;
	.reg .b64 	%fd<52>;

	ld.param.u64 	%rd10, [_Z16multiplyMatricesPdS_S__param_0];
	ld.param.u64 	%rd11, [_Z16multiplyMatricesPdS_S__param_1];
	ld.param.u64 	%rd12, [_Z16multiplyMatricesPdS_S__param_2];
	mov.u32 	%r14, %ctaid.x;
	setp.gt.u32 	%p1, %r14, 2047;
	@%p1 bra 	$L__BB0_7;
	cvta.to.global.u64 	%rd13, %rd10;
	add.s64 	%rd1, %rd13, 64;
	cvta.to.global.u64 	%rd14, %rd11;
	add.s64 	%rd2, %rd14, 131072;
	mov.u32 	%r2, %ntid.x;
	mov.u32 	%r3, %tid.x;
	mov.u32 	%r4, %nctaid.x;
	cvta.to.global.u64 	%rd3, %rd12;
$L__BB0_2:
	shl.b32 	%r6, %r14, 11;
	mul.wide.u32 	%rd15, %r14, 16384;
	add.s64 	%rd4, %rd1, %rd15;
	mov.u32 	%r15, %r3;
$L__BB0_3:
	mul.wide.u32 	%rd16, %r15, 8;
	add.s64 	%rd19, %rd2, %rd16;
	mov.f64 	%fd51, 0d0000000000000000;
	mov.b32 	%r16, 0;
	mov.u64 	%rd20, %rd4;
$L__BB0_4:
	ld.global.f64 	%fd4, [%rd20+-64];
	ld.global.f64 	%fd5, [%rd19+-131072];
	fma.rn.f64 	%fd6, %fd4, %fd5, %fd51;
	ld.global.f64 	%fd7, [%rd20+-56];
	ld.global.f64 	%fd8, [%rd19+-114688];
	fma.rn.f64 	%fd9, %fd7, %fd8, %fd6;
	ld.global.f64 	%fd10, [%rd20+-48];
	ld.global.f64 	%fd11, [%rd19+-98304];
	fma.rn.f64 	%fd12, %fd10, %fd11, %fd9;
	ld.global.f64 	%fd13, [%rd20+-40];
	ld.global.f64 	%fd14, [%rd19+-81920];
	fma.rn.f64 	%fd15, %fd13, %fd14, %fd12;
	ld.global.f64 	%fd16, [%rd20+-32];
	ld.global.f64 	%fd17, [%rd19+-65536];
	fma.rn.f64 	%fd18, %fd16, %fd17, %fd15;
	ld.global.f64 	%fd19, [%rd20+-24];
	ld.global.f64 	%fd20, [%rd19+-49152];
	fma.rn.f64 	%fd21, %fd19, %fd20, %fd18;
	ld.global.f64 	%fd22, [%rd20+-16];
	ld.global.f64 	%fd23, [%rd19+-32768];
	fma.rn.f64 	%fd24, %fd22, %fd23, %fd21;
	ld.global.f64 	%fd25, [%rd20+-8];
	ld.global.f64 	%fd26, [%rd19+-16384];
	fma.rn.f64 	%fd27, %fd25, %fd26, %fd24;
	ld.global.f64 	%fd28, [%rd20];
	ld.global.f64 	%fd29, [%rd19];
	fma.rn.f64 	%fd30, %fd28, %fd29, %fd27;
	ld.global.f64 	%fd31, [%rd20+8];
	ld.global.f64 	%fd32, [%rd19+16384];
	fma.rn.f64 	%fd33, %fd31, %fd32, %fd30;
	ld.global.f64 	%fd34, [%rd20+16];
	ld.global.f64 	%fd35, [%rd19+32768];
	fma.rn.f64 	%fd36, %fd34, %fd35, %fd33;
	ld.global.f64 	%fd37, [%rd20+24];
	ld.global.f64 	%fd38, [%rd19+49152];
	fma.rn.f64 	%fd39, %fd37, %fd38, %fd36;
	ld.global.f64 	%fd40, [%rd20+32];
	ld.global.f64 	%fd41, [%rd19+65536];
	fma.rn.f64 	%fd42, %fd40, %fd41, %fd39;
	ld.global.f64 	%fd43, [%rd20+40];
	ld.global.f64 	%fd44, [%rd19+81920];
	fma.rn.f64 	%fd45, %fd43, %fd44, %fd42;
	ld.global.f64 	%fd46, [%rd20+48];
	ld.global.f64 	%fd47, [%rd19+98304];
	fma.rn.f64 	%fd48, %fd46, %fd47, %fd45;
	ld.global.f64 	%fd49, [%rd20+56];
	ld.global.f64 	%fd50, [%rd19+114688];
	fma.rn.f64 	%fd51, %fd49, %fd50, %fd48;
	add.s32 	%r16, %r16, 16;
	add.s64 	%rd20, %rd20, 128;
	add.s64 	%rd19, %rd19, 262144;
	setp.ne.s32 	%p2, %r16, 2048;
	@%p2 bra 	$L__BB0_4;
	add.s32 	%r13, %r6, %r15;
	mul.wide.u32 	%rd17, %r13, 8;
	add.s64 	%rd18, %rd3, %rd17;
	st.global.f64 	[%rd18], %fd51;
	add.s32 	%r15, %r15, %r2;
	setp.lt.u32 	%p3, %r15, 2048;
	@%p3 bra 	$L__BB0_3;
	add.s32 	%r14, %r14, %r4;
	setp.lt.u32 	%p4, %r14, 2048;
	@%p4 bra 	$L__BB0_2;
$L__BB0_7:
	ret;

}


// ===== COMPILED SASS (sm_100) =====

	.target	sm_100

	.elftype	@"ET_EXEC"


//--------------------- .note.nv.tkinfo           --------------------------
	.section	.note.nv.tkinfo,"",@"SHT_NOTE"
	.sectionflags	@"SHF_NOTE_NV_TKINFO"
	.tkinfo
        /*0018*/ 	.word	0x00000002
        /*0030*/ 	.string	""
        /*0030*/ 	.string	"ptxas"
        /*0030*/ 	.string	"Cuda compilation tools, release 13.0, V13.0.88"
        /*0030*/ 	.string	"Build cuda_13.0.r13.0/compiler.36424714_0"
        /*0030*/ 	.string	"-arch sm_100 -m 64 "



//--------------------- .note.nv.cuinfo           --------------------------
	.section	.note.nv.cuinfo,"",@"SHT_NOTE"
	.sectionflags	@"SHF_NOTE_NV_CUINFO"
        /*0018*/ 	.short	0x0002
        /*001a*/ 	.short	0x0064
        /*001c*/ 	.short	0x0082
	.zero		2


//--------------------- .nv.info                  --------------------------
	.section	.nv.info,"",@"SHT_CUDA_INFO"
	.align	4


	//----- nvinfo : EIATTR_REGCOUNT
	.align		4
        /*0000*/ 	.byte	0x04, 0x2f
        /*0002*/ 	.short	(.L_1 - .L_0)
	.align		4
.L_0:
        /*0004*/ 	.word	index@(_Z16multiplyMatricesPdS_S_)
        /*0008*/ 	.word	0x0000001d


	//----- nvinfo : EIATTR_FRAME_SIZE
	.align		4
.L_1:
        /*000c*/ 	.byte	0x04, 0x11
        /*000e*/ 	.short	(.L_3 - .L_2)
	.align		4
.L_2:
        /*0010*/ 	.word	index@(_Z16multiplyMatricesPdS_S_)
        /*0014*/ 	.word	0x00000000


	//----- nvinfo : EIATTR_MIN_STACK_SIZE
	.align		4
.L_3:
        /*0018*/ 	.byte	0x04, 0x12
        /*001a*/ 	.short	(.L_5 - .L_4)
	.align		4
.L_4:
        /*001c*/ 	.word	index@(_Z16multiplyMatricesPdS_S_)
        /*0020*/ 	.word	0x00000000
.L_5:


//--------------------- .nv.compat                --------------------------
	.section	.nv.compat,"",@"SHT_CUDA_COMPAT_INFO"
	.align	4
        /*0000*/ 	.byte	0x02, 0x09, 0x00, 0x00, 0x02, 0x02, 0x01, 0x00, 0x02, 0x05, 0x05, 0x00, 0x03, 0x07, 0x01, 0x01
        /*0010*/ 	.byte	0x02, 0x03, 0x00, 0x00, 0x02, 0x06, 0x01, 0x00, 0x04, 0x0b, 0x08, 0x00, 0x01, 0x00, 0x00, 0x00
        /*0020*/ 	.byte	0x00, 0x00, 0x00, 0x00


//--------------------- .nv.info._Z16multiplyMatricesPdS_S_ --------------------------
	.section	.nv.info._Z16multiplyMatricesPdS_S_,"",@"SHT_CUDA_INFO"
	.sectionflags	@""
	.align	4


	//----- nvinfo : EIATTR_CUDA_API_VERSION
	.align		4
        /*0000*/ 	.byte	0x04, 0x37
        /*0002*/ 	.short	(.L_7 - .L_6)
.L_6:
        /*0004*/ 	.word	0x00000082


	//----- nvinfo : EIATTR_KPARAM_INFO
	.align		4
.L_7:
        /*0008*/ 	.byte	0x04, 0x17
        /*000a*/ 	.short	(.L_9 - .L_8)
.L_8:
        /*000c*/ 	.word	0x00000000
        /*0010*/ 	.short	0x0002
        /*0012*/ 	.short	0x0010
        /*0014*/ 	.byte	0x00, 0xf5, 0x21, 0x00


	//----- nvinfo : EIATTR_KPARAM_INFO
	.align		4
.L_9:
        /*0018*/ 	.byte	0x04, 0x17
        /*001a*/ 	.short	(.L_11 - .L_10)
.L_10:
        /*001c*/ 	.word	0x00000000
        /*0020*/ 	.short	0x0001
        /*0022*/ 	.short	0x0008
        /*0024*/ 	.byte	0x00, 0xf5, 0x21, 0x00


	//----- nvinfo : EIATTR_KPARAM_INFO
	.align		4
.L_11:
        /*0028*/ 	.byte	0x04, 0x17
        /*002a*/ 	.short	(.L_13 - .L_12)
.L_12:
        /*002c*/ 	.word	0x00000000
        /*0030*/ 	.short	0x0000
        /*0032*/ 	.short	0x0000
        /*0034*/ 	.byte	0x00, 0xf5, 0x21, 0x00


	//----- nvinfo : EIATTR_SPARSE_MMA_MASK
	.align		4
.L_13:
        /*0038*/ 	.byte	0x03, 0x50
        /*003a*/ 	.short	0x0000


	//----- nvinfo : EIATTR_MAXREG_COUNT
	.align		4
        /*003c*/ 	.byte	0x03, 0x1b
        /*003e*/ 	.short	0x00ff


	//----- nvinfo : EIATTR_MERCURY_ISA_VERSION
	.align		4
        /*0040*/ 	.byte	0x03, 0x5f
        /*0042*/ 	.short	0x0101


	//----- nvinfo : EIATTR_VRC_CTA_INIT_COUNT
	.align		4
        /*0044*/ 	.byte	0x02, 0x4a
	.zero		1
	.zero		1


	//----- nvinfo : EIATTR_EXIT_INSTR_OFFSETS
	.align		4
        /*0048*/ 	.byte	0x04, 0x1c
        /*004a*/ 	.short	(.L_15 - .L_14)


	//   ....[0]....
.L_14:
        /*004c*/ 	.word	0x00000030


	//   ....[1]....
        /*0050*/ 	.word	0x000005d0


	//----- nvinfo : EIATTR_CRS_STACK_SIZE
	.align		4
.L_15:
        /*0054*/ 	.byte	0x04, 0x1e
        /*0056*/ 	.short	(.L_17 - .L_16)
.L_16:
        /*0058*/ 	.word	0x00000000


	//----- nvinfo : EIATTR_CBANK_PARAM_SIZE
	.align		4
.L_17:
        /*005c*/ 	.byte	0x03, 0x19
        /*005e*/ 	.short	0x0018


	//----- nvinfo : EIATTR_PARAM_CBANK
	.align		4
        /*0060*/ 	.byte	0x04, 0x0a
        /*0062*/ 	.short	(.L_19 - .L_18)
	.align		4
.L_18:
        /*0064*/ 	.word	index@(.nv.constant0._Z16multiplyMatricesPdS_S_)
        /*0068*/ 	.short	0x0380
        /*006a*/ 	.short	0x0018


	//----- nvinfo : EIATTR_SW_WAR
	.align		4
.L_19:
        /*006c*/ 	.byte	0x04, 0x36
        /*006e*/ 	.short	(.L_21 - .L_20)
.L_20:
        /*0070*/ 	.word	0x00000008
.L_21:


//--------------------- .nv.callgraph             --------------------------
	.section	.nv.callgraph,"",@"SHT_CUDA_CALLGRAPH"
	.align	4
	.sectionentsize	8
	.align		4
        /*0000*/ 	.word	0x00000000
	.align		4
        /*0004*/ 	.word	0xffffffff
	.align		4
        /*0008*/ 	.word	0x00000000
	.align		4
        /*000c*/ 	.word	0xfffffffe
	.align		4
        /*0010*/ 	.word	0x00000000
	.align		4
        /*0014*/ 	.word	0xfffffffd
	.align		4
        /*0018*/ 	.word	0x00000000
	.align		4
        /*001c*/ 	.word	0xfffffffc


//--------------------- .text._Z16multiplyMatricesPdS_S_ --------------------------
	.section	.text._Z16multiplyMatricesPdS_S_,"ax",@progbits
	.align	128
        .global         _Z16multiplyMatricesPdS_S_
        .type           _Z16multiplyMatricesPdS_S_,@function
        .size           _Z16multiplyMatricesPdS_S_,(.L_x_5 - _Z16multiplyMatricesPdS_S_)
        .other          _Z16multiplyMatricesPdS_S_,@"STO_CUDA_ENTRY STV_DEFAULT"
_Z16multiplyMatricesPdS_S_:
.text._Z16multiplyMatricesPdS_S_:
[----:B------:R-:W-:Y:S01]  /*0000*/  LDC R1, c[0x0][0x37c] ;  /* 0x0000df00ff017b82 */ /* 0x000fe20000000800 */
[----:B------:R-:W0:Y:S02]  /*0010*/  S2R R3, SR_CTAID.X ;  /* 0x0000000000037919 */ /* 0x000e240000002500 */
[----:B0-----:R-:W-:-:S13]  /*0020*/  ISETP.GT.U32.AND P0, PT, R3, 0x7ff, PT ;  /* 0x000007ff0300780c */ /* 0x001fda0003f04070 */
[----:B------:R-:W-:Y:S05]  /*0030*/  @P0 EXIT ;  /* 0x000000000000094d */ /* 0x000fea0003800000 */
[----:B------:R-:W0:Y:S01]  /*0040*/  LDC.64 R10, c[0x0][0x380] ;  /* 0x0000e000ff0a7b82 */ /* 0x000e220000000a00 */
[----:B------:R-:W1:Y:S01]  /*0050*/  LDCU UR4, c[0x0][0x360] ;  /* 0x00006c00ff0477ac */ /* 0x000e620008000800 */
[----:B------:R-:W2:Y:S01]  /*0060*/  S2R R0, SR_TID.X ;  /* 0x0000000000007919 */ /* 0x000ea20000002100 */
[----:B------:R-:W3:Y:S05]  /*0070*/  LDCU.64 UR6, c[0x0][0x358] ;  /* 0x00006b00ff0677ac */ /* 0x000eea0008000a00 */
[----:B------:R-:W4:Y:S08]  /*0080*/  LDC.64 R8, c[0x0][0x388] ;  /* 0x0000e200ff087b82 */ /* 0x000f300000000a00 */
[----:B------:R-:W1:Y:S01]  /*0090*/  LDC R2, c[0x0][0x370] ;  /* 0x0000dc00ff027b82 */ /* 0x000e620000000800 */
[----:B0-----:R-:W-:-:S05]  /*00a0*/  IADD3 R10, P0, PT, R10, 0x40, RZ ;  /* 0x000000400a0a7810 */ /* 0x001fca0007f1e0ff */
[----:B------:R-:W-:Y:S01]  /*00b0*/  IMAD.X R11, RZ, RZ, R11, P0 ;  /* 0x000000ffff0b7224 */ /* 0x000fe200000e060b */
[----:B----4-:R-:W-:-:S05]  /*00c0*/  IADD3 R8, P1, PT, R8, 0x20000, RZ ;  /* 0x0002000008087810 */ /* 0x010fca0007f3e0ff */
[----:B--23--:R-:W-:-:S08]  /*00d0*/  IMAD.X R9, RZ, RZ, R9, P1 ;  /* 0x000000ffff097224 */ /* 0x00cfd000008e0609 */
.L_x_3:
[----:B------:R-:W-:Y:S01]  /*00e0*/  MOV R4, R3 ;  /* 0x0000000300047202 */ /* 0x000fe20000000f00 */
[----:B------:R-:W-:Y:S01]  /*00f0*/  IMAD.WIDE.U32 R6, R3, 0x4000, R10 ;  /* 0x0000400003067825 */ /* 0x000fe200078e000a */
[----:B------:R-:W-:Y:S03]  /*0100*/  BSSY.RECONVERGENT B0, `(.L_x_0) ;  /* 0x000004b000007945 */ /* 0x000fe60003800200 */
[----:B-1----:R-:W-:Y:S02]  /*0110*/  IMAD.IADD R3, R2, 0x1, R3 ;  /* 0x0000000102037824 */ /* 0x002fe400078e0203 */
[----:B------:R-:W-:-:S03]  /*0120*/  IMAD.MOV.U32 R5, RZ, RZ, R0 ;  /* 0x000000ffff057224 */ /* 0x000fc600078e0000 */
[----:B0-----:R-:W-:-:S13]  /*0130*/  ISETP.GE.U32.AND P0, PT, R3, 0x800, PT ;  /* 0x000008000300780c */ /* 0x001fda0003f06070 */
.L_x_2:
[----:B------:R-:W-:-:S04]  /*0140*/  IMAD.WIDE.U32 R16, R5, 0x8, R8 ;  /* 0x0000000805107825 */ /* 0x000fc800078e0008 */
[----:B------:R-:W-:Y:S01]  /*0150*/  HFMA2 R26, -RZ, RZ, 0, 0 ;  /* 0x00000000ff1a7431 */ /* 0x000fe200000001ff */
[----:B------:R-:W-:Y:S02]  /*0160*/  MOV R18, R7 ;  /* 0x0000000700127202 */ /* 0x000fe40000000f00 */
[----:B0-----:R-:W-:Y:S01]  /*0170*/  CS2R R20, SRZ ;  /* 0x0000000000147805 */ /* 0x001fe2000001ff00 */
[----:B------:R-:W-:Y:S02]  /*0180*/  IMAD.MOV.U32 R13, RZ, RZ, R17 ;  /* 0x000000ffff0d7224 */ /* 0x000fe400078e0011 */
[----:B------:R-:W-:-:S07]  /*0190*/  IMAD.MOV.U32 R17, RZ, RZ, R6 ;  /* 0x000000ffff117224 */ /* 0x000fce00078e0006 */
.L_x_1:
[----:B------:R-:W-:Y:S01]  /*01a0*/  IMAD.MOV.U32 R12, RZ, RZ, R16 ;  /* 0x000000ffff0c7224 */ /* 0x000fe200078e0010 */
[----:B------:R-:W-:Y:S01]  /*01b0*/  MOV R14, R17 ;  /* 0x00000011000e7202 */ /* 0x000fe20000000f00 */
[----:B------:R-:W-:-:S03]  /*01c0*/  IMAD.MOV.U32 R15, RZ, RZ, R18 ;  /* 0x000000ffff0f7224 */ /* 0x000fc600078e0012 */
[----:B------:R-:W2:Y:S04]  /*01d0*/  LDG.E.64 R24, desc[UR6][R12.64+-0x20000] ;  /* 0xfe0000060c187981 */ /* 0x000ea8000c1e1b00 */
[----:B------:R-:W2:Y:S04]  /*01e0*/  LDG.E.64 R16, desc[UR6][R14.64+-0x40] ;  /* 0xffffc0060e107981 */ /* 0x000ea8000c1e1b00 */
[----:B------:R-:W3:Y:S04]  /*01f0*/  LDG.E.64 R18, desc[UR6][R14.64+-0x38] ;  /* 0xffffc8060e127981 */ /* 0x000ee8000c1e1b00 */
[----:B------:R-:W3:Y:S01]  /*0200*/  LDG.E.64 R22, desc[UR6][R12.64+-0x1c000] ;  /* 0xfe4000060c167981 */ /* 0x000ee2000c1e1b00 */
[----:B--2---:R-:W-:-:S03]  /*0210*/  DFMA R24, R16, R24, R20 ;  /* 0x000000181018722b */ /* 0x004fc60000000014 */
[----:B------:R-:W2:Y:S04]  /*0220*/  LDG.E.64 R16, desc[UR6][R14.64+-0x30] ;  /* 0xffffd0060e107981 */ /* 0x000ea8000c1e1b00 */
[----:B------:R-:W2:Y:S01]  /*0230*/  LDG.E.64 R20, desc[UR6][R12.64+-0x18000] ;  /* 0xfe8000060c147981 */ /* 0x000ea2000c1e1b00 */
[----:B---3--:R-:W-:-:S03]  /*0240*/  DFMA R22, R18, R22, R24 ;  /* 0x000000161216722b */ /* 0x008fc60000000018 */
        /* <DEDUP_REMOVED lines=38> */
[----:B------:R-:W-:-:S04]  /*04b0*/  IADD3 R26, PT, PT, R26, 0x10, RZ ;  /* 0x000000101a1a7810 */ /* 0x000fc80007ffe0ff */
[----:B------:R-:W-:Y:S01]  /*04c0*/  ISETP.NE.AND P1, PT, R26, 0x800, PT ;  /* 0x000008001a00780c */ /* 0x000fe20003f25270 */
[----:B--2---:R-:W-:Y:S01]  /*04d0*/  DFMA R20, R16, R18, R20 ;  /* 0x000000121014722b */ /* 0x004fe20000000014 */
[----:B------:R-:W-:Y:S02]  /*04e0*/  IADD3 R17, P2, PT, R14, 0x80, RZ ;  /* 0x000000800e117810 */ /* 0x000fe40007f5e0ff */
[----:B------:R-:W-:-:S05]  /*04f0*/  IADD3 R16, P3, PT, R12, 0x40000, RZ ;  /* 0x000400000c107810 */ /* 0x000fca0007f7e0ff */
[----:B---3--:R-:W-:Y:S01]  /*0500*/  DFMA R20, R22, R24, R20 ;  /* 0x000000181614722b */ /* 0x008fe20000000014 */
[----:B------:R-:W-:Y:S01]  /*0510*/  IMAD.X R18, RZ, RZ, R15, P2 ;  /* 0x000000ffff127224 */ /* 0x000fe200010e060f */
[----:B------:R-:W-:Y:S02]  /*0520*/  IADD3.X R13, PT, PT, RZ, R13, RZ, P3, !PT ;  /* 0x0000000dff0d7210 */ /* 0x000fe40001ffe4ff */
[----:B------:R-:W-:Y:S07]  /*0530*/  @P1 BRA `(.L_x_1) ;  /* 0xfffffffc00181947 */ /* 0x000fee000383ffff */
[----:B------:R-:W0:Y:S01]  /*0540*/  LDC.64 R12, c[0x0][0x390] ;  /* 0x0000e400ff0c7b82 */ /* 0x000e220000000a00 */
[----:B------:R-:W-:Y:S01]  /*0550*/  IMAD R15, R4, 0x800, R5 ;  /* 0x00000800040f7824 */ /* 0x000fe200078e0205 */
[----:B------:R-:W-:-:S04]  /*0560*/  IADD3 R5, PT, PT, R5, UR4, RZ ;  /* 0x0000000405057c10 */ /* 0x000fc8000fffe0ff */
[----:B------:R-:W-:Y:S01]  /*0570*/  ISETP.GE.U32.AND P1, PT, R5, 0x800, PT ;  /* 0x000008000500780c */ /* 0x000fe20003f26070 */
[----:B0-----:R-:W-:-:S05]  /*0580*/  IMAD.WIDE.U32 R12, R15, 0x8, R12 ;  /* 0x000000080f0c7825 */ /* 0x001fca00078e000c */
[----:B------:R0:W-:Y:S07]  /*0590*/  STG.E.64 desc[UR6][R12.64], R20 ;  /* 0x000000140c007986 */ /* 0x0001ee000c101b06 */
[----:B------:R-:W-:Y:S05]  /*05a0*/  @!P1 BRA `(.L_x_2) ;  /* 0xfffffff800e49947 */ /* 0x000fea000383ffff */
[----:B------:R-:W-:Y:S05]  /*05b0*/  BSYNC.RECONVERGENT B0 ;  /* 0x0000000000007941 */ /* 0x000fea0003800200 */
.L_x_0:
[----:B------:R-:W-:Y:S05]  /*05c0*/  @!P0 BRA `(.L_x_3) ;  /* 0xfffffff800c48947 */ /* 0x000fea000383ffff */
[----:B------:R-:W-:Y:S05]  /*05d0*/  EXIT ;  /* 0x000000000000794d */ /* 0x000fea0003800000 */
.L_x_4:
[----:B------:R-:W-:-:S00]  /*05e0*/  BRA `(.L_x_4) ;  /* 0xfffffffc00fc7947 */ /* 0x000fc0000383ffff */
[----:B------:R-:W-:-:S00]  /*05f0*/  NOP ;  /* 0x0000000000007918 */ /* 0x000fc00000000000 */
        /* <DEDUP_REMOVED lines=8> */
.L_x_5:


//--------------------- .nv.shared.reserved.0     --------------------------
	.section	.nv.shared.reserved.0,"aw",@nobits
	.weak		__nv_reservedSMEM_offset_0_alias
	.size		__nv_reservedSMEM_offset_0_alias, 0, 64
	.other		__nv_reservedSMEM_offset_0_alias,@"STO_CUDA_RESERVED_SHARED STV_DEFAULT"
__nv_reservedSMEM_offset_0_alias:
	.zero		0
	.zero		64


//--------------------- .nv.constant0._Z16multiplyMatricesPdS_S_ --------------------------
	.section	.nv.constant0._Z16multiplyMatricesPdS_S_,"a",@progbits
	.sectionflags	@""
	.align	4
.nv.constant0._Z16multiplyMatricesPdS_S_:
	.zero		920


//--------------------- SYMBOLS --------------------------

	.type		.nv.reservedSmem.offset0,@object
	.size		.nv.reservedSmem.offset0,0x4
